	.headerflags	@"EF_CUDA_TEXMODE_UNIFIED EF_CUDA_64BIT_ADDRESS EF_CUDA_ACCELERATORS EF_CUDA_SM90 EF_CUDA_VIRTUAL_SM(EF_CUDA_SM90)"
	.elftype	@"ET_EXEC"


//--------------------- .nv.info                  --------------------------
	.section	.nv.info,"",@"SHT_CUDA_INFO"
	.align	4


	//----- nvinfo : EIATTR_REGCOUNT
	.align		4
        /*0000*/ 	.byte	0x04, 0x2f
        /*0002*/ 	.short	(.L_1 - .L_0)
	.align		4
.L_0:
        /*0004*/ 	.word	index@(triton_poi_fused_avg_pool2d_29)
        /*0008*/ 	.word	0x00000020


	//----- nvinfo : EIATTR_MIN_STACK_SIZE
	.align		4
.L_1:
        /*000c*/ 	.byte	0x04, 0x12
        /*000e*/ 	.short	(.L_3 - .L_2)
	.align		4
.L_2:
        /*0010*/ 	.word	index@(triton_poi_fused_avg_pool2d_29)
        /*0014*/ 	.word	0x00000000


	//----- nvinfo : EIATTR_FRAME_SIZE
	.align		4
.L_3:
        /*0018*/ 	.byte	0x04, 0x11
        /*001a*/ 	.short	(.L_5 - .L_4)
	.align		4
.L_4:
        /*001c*/ 	.word	index@(triton_poi_fused_avg_pool2d_29)
        /*0020*/ 	.word	0x00000000


	//----- nvinfo : EIATTR_MIN_STACK_SIZE
	.align		4
.L_5:
        /*0024*/ 	.byte	0x04, 0x12
        /*0026*/ 	.short	(.L_7 - .L_6)
	.align		4
.L_6:
        /*0028*/ 	.word	index@(triton_poi_fused_avg_pool2d_29)
        /*002c*/ 	.word	0x00000000
.L_7:


//--------------------- .nv.info.triton_poi_fused_avg_pool2d_29 --------------------------
	.section	.nv.info.triton_poi_fused_avg_pool2d_29,"",@"SHT_CUDA_INFO"
	.sectionflags	@""
	.align	4


	//----- nvinfo : EIATTR_CUDA_API_VERSION
	.align		4
        /*0000*/ 	.byte	0x04, 0x37
        /*0002*/ 	.short	(.L_9 - .L_8)
.L_8:
        /*0004*/ 	.word	0x0000007c


	//----- nvinfo : EIATTR_KPARAM_INFO
	.align		4
.L_9:
        /*0008*/ 	.byte	0x04, 0x17
        /*000a*/ 	.short	(.L_11 - .L_10)
.L_10:
        /*000c*/ 	.word	0x00000000
        /*0010*/ 	.short	0x0002
        /*0012*/ 	.short	0x0010
        /*0014*/ 	.byte	0x00, 0xf0, 0x11, 0x00


	//----- nvinfo : EIATTR_KPARAM_INFO
	.align		4
.L_11:
        /*0018*/ 	.byte	0x04, 0x17
        /*001a*/ 	.short	(.L_13 - .L_12)
.L_12:
        /*001c*/ 	.word	0x00000000
        /*0020*/ 	.short	0x0001
        /*0022*/ 	.short	0x0008
        /*0024*/ 	.byte	0x00, 0xf4, 0x21, 0x00


	//----- nvinfo : EIATTR_KPARAM_INFO
	.align		4
.L_13:
        /*0028*/ 	.byte	0x04, 0x17
        /*002a*/ 	.short	(.L_15 - .L_14)
.L_14:
        /*002c*/ 	.word	0x00000000
        /*0030*/ 	.short	0x0000
        /*0032*/ 	.short	0x0000
        /*0034*/ 	.byte	0x00, 0xf4, 0x21, 0x00


	//----- nvinfo : EIATTR_SPARSE_MMA_MASK
	.align		4
.L_15:
        /*0038*/ 	.byte	0x03, 0x50
        /*003a*/ 	.short	0x0000


	//----- nvinfo : EIATTR_MAXREG_COUNT
	.align		4
        /*003c*/ 	.byte	0x03, 0x1b
        /*003e*/ 	.short	0x00ff


	//----- nvinfo : EIATTR_EXIT_INSTR_OFFSETS
	.align		4
        /*0040*/ 	.byte	0x04, 0x1c
        /*0042*/ 	.short	(.L_17 - .L_16)


	//   ....[0]....
.L_16:
        /*0044*/ 	.word	0x00001930


	//   ....[1]....
        /*0048*/ 	.word	0x00001950


	//----- nvinfo : EIATTR_REQNTID
	.align		4
.L_17:
        /*004c*/ 	.byte	0x04, 0x10
        /*004e*/ 	.short	(.L_19 - .L_18)
.L_18:
        /*0050*/ 	.word	0x00000080
        /*0054*/ 	.word	0x00000001
        /*0058*/ 	.word	0x00000001


	//----- nvinfo : EIATTR_CBANK_PARAM_SIZE
	.align		4
.L_19:
        /*005c*/ 	.byte	0x03, 0x19
        /*005e*/ 	.short	0x0014


	//----- nvinfo : EIATTR_PARAM_CBANK
	.align		4
        /*0060*/ 	.byte	0x04, 0x0a
        /*0062*/ 	.short	(.L_21 - .L_20)
	.align		4
.L_20:
        /*0064*/ 	.word	index@(.nv.constant0.triton_poi_fused_avg_pool2d_29)
        /*0068*/ 	.short	0x0210
        /*006a*/ 	.short	0x0014


	//----- nvinfo : EIATTR_SW_WAR
	.align		4
.L_21:
        /*006c*/ 	.byte	0x04, 0x36
        /*006e*/ 	.short	(.L_23 - .L_22)
.L_22:
        /*0070*/ 	.word	0x00000008
.L_23:


//--------------------- .nv.callgraph             --------------------------
	.section	.nv.callgraph,"",@"SHT_CUDA_CALLGRAPH"
	.align	4
	.sectionentsize	8
	.align		4
        /*0000*/ 	.word	0x00000000
	.align		4
        /*0004*/ 	.word	0xffffffff
	.align		4
        /*0008*/ 	.word	0x00000000
	.align		4
        /*000c*/ 	.word	0xfffffffe
	.align		4
        /*0010*/ 	.word	0x00000000
	.align		4
        /*0014*/ 	.word	0xfffffffd
	.align		4
        /*0018*/ 	.word	0x00000000
	.align		4
        /*001c*/ 	.word	0xfffffffc


//--------------------- .text.triton_poi_fused_avg_pool2d_29 --------------------------
	.section	.text.triton_poi_fused_avg_pool2d_29,"ax",@progbits
	.align	128
        .global         triton_poi_fused_avg_pool2d_29
        .type           triton_poi_fused_avg_pool2d_29,@function
        .size           triton_poi_fused_avg_pool2d_29,(.L_x_1 - triton_poi_fused_avg_pool2d_29)
        .other          triton_poi_fused_avg_pool2d_29,@"STO_CUDA_ENTRY STV_DEFAULT"
triton_poi_fused_avg_pool2d_29:
.text.triton_poi_fused_avg_pool2d_29:
[----:B------:R-:W0:Y:S02]  /*0000*/  LDC R1, c[0x0][0x28] ;  /* 0x00000a00ff017b82 */ /* 0x000e240000000800 */
[----:B------:R-:W1:Y:S01]  /*0010*/  S2R R0, SR_TID.X ;  /* 0x0000000000007919 */ /* 0x000e620000002100 */
[----:B------:R-:W-:Y:S01]  /*0020*/  IMAD.MOV.U32 R22, RZ, RZ, RZ ;  /* 0x000000ffff167224 */ /* 0x000fe200078e00ff */
[----:B------:R-:W2:Y:S01]  /*0030*/  LDC.64 R24, c[0x0][0x210] ;  /* 0x00008400ff187b82 */ /* 0x000ea20000000a00 */
[----:B------:R-:W-:Y:S01]  /*0040*/  CS2R R8, SRZ ;  /* 0x0000000000087805 */ /* 0x000fe2000001ff00 */
[----:B------:R-:W3:Y:S01]  /*0050*/  S2R R23, SR_CTAID.X ;  /* 0x0000000000177919 */ /* 0x000ee20000002500 */
[----:B------:R-:W-:Y:S01]  /*0060*/  CS2R R10, SRZ ;  /* 0x00000000000a7805 */ /* 0x000fe2000001ff00 */
[----:B------:R-:W-:Y:S01]  /*0070*/  ULDC.64 UR4, c[0x0][0x208] ;  /* 0x0000820000047ab9 */ /* 0x000fe20000000a00 */
[----:B-1----:R-:W-:-:S05]  /*0080*/  IMAD.SHL.U32 R0, R0, 0x4, RZ ;  /* 0x0000000400007824 */ /* 0x002fca00078e00ff */
[----:B------:R-:W-:-:S05]  /*0090*/  LOP3.LUT R0, R0, 0x1fc, RZ, 0xc0, !PT ;  /* 0x000001fc00007812 */ /* 0x000fca00078ec0ff */
[----:B---3--:R-:W-:-:S04]  /*00a0*/  IMAD R23, R23, 0x400, R0 ;  /* 0x0000040017177824 */ /* 0x008fc800078e0200 */
[----:B------:R-:W-:-:S04]  /*00b0*/  IMAD.HI R20, R23, 0x2aaaaaab, RZ ;  /* 0x2aaaaaab17147827 */ /* 0x000fc800078e02ff */
[----:B------:R-:W-:Y:S01]  /*00c0*/  IMAD.HI R0, R23, -0x4cf09cad, R22 ;  /* 0xb30f635317007827 */ /* 0x000fe200078e0216 */
[----:B------:R-:W-:-:S03]  /*00d0*/  SHF.R.U32.HI R3, RZ, 0x1f, R20 ;  /* 0x0000001fff037819 */ /* 0x000fc60000011614 */
[C---:B------:R-:W-:Y:S01]  /*00e0*/  VIADD R13, R23.reuse, 0xffffd180 ;  /* 0xffffd180170d7836 */ /* 0x040fe20000000000 */
[----:B------:R-:W-:Y:S01]  /*00f0*/  LEA.HI.SX32 R20, R20, R3, 0x1b ;  /* 0x0000000314147211 */ /* 0x000fe200078fdaff */
[----:B------:R-:W-:Y:S01]  /*0100*/  VIADD R15, R23, 0xffffd240 ;  /* 0xffffd240170f7836 */ /* 0x000fe20000000000 */
[----:B------:R-:W-:Y:S01]  /*0110*/  SHF.R.U32.HI R3, RZ, 0x1f, R0 ;  /* 0x0000001fff037819 */ /* 0x000fe20000011600 */
[----:B--2---:R-:W-:-:S03]  /*0120*/  IMAD.WIDE R12, R13, 0x4, R24 ;  /* 0x000000040d0c7825 */ /* 0x004fc600078e0218 */
[----:B------:R-:W-:Y:S01]  /*0130*/  LEA.HI.SX32 R3, R0, R3, 0x13 ;  /* 0x0000000300037211 */ /* 0x000fe200078f9aff */
[----:B------:R-:W-:-:S04]  /*0140*/  IMAD.HI R2, R20, 0x4325c53f, RZ ;  /* 0x4325c53f14027827 */ /* 0x000fc800078e02ff */
[----:B------:R-:W-:Y:S01]  /*0150*/  IMAD.HI R0, R3, 0x4325c53f, RZ ;  /* 0x4325c53f03007827 */ /* 0x000fe200078e02ff */
[----:B------:R-:W-:-:S03]  /*0160*/  SHF.R.U32.HI R5, RZ, 0x1f, R2 ;  /* 0x0000001fff057819 */ /* 0x000fc60000011602 */
[----:B------:R-:W-:Y:S01]  /*0170*/  IMAD.WIDE R14, R15, 0x4, R24 ;  /* 0x000000040f0e7825 */ /* 0x000fe200078e0218 */
[----:B------:R-:W-:Y:S02]  /*0180*/  LEA.HI.SX32 R7, R2, R5, 0x1c ;  /* 0x0000000502077211 */ /* 0x000fe400078fe2ff */
[----:B------:R-:W-:-:S03]  /*0190*/  SHF.R.U32.HI R5, RZ, 0x1f, R0 ;  /* 0x0000001fff057819 */ /* 0x000fc60000011600 */
[----:B------:R-:W-:Y:S01]  /*01a0*/  IMAD R2, R7, -0x3d, R20 ;  /* 0xffffffc307027824 */ /* 0x000fe200078e0214 */
[----:B------:R-:W-:Y:S02]  /*01b0*/  LEA.HI.SX32 R0, R0, R5, 0x1c ;  /* 0x0000000500007211 */ /* 0x000fe400078fe2ff */
[----:B------:R-:W-:Y:S02]  /*01c0*/  CS2R R4, SRZ ;  /* 0x0000000000047805 */ /* 0x000fe4000001ff00 */
[----:B------:R-:W-:Y:S02]  /*01d0*/  CS2R R6, SRZ ;  /* 0x0000000000067805 */ /* 0x000fe4000001ff00 */
[----:B------:R-:W-:Y:S01]  /*01e0*/  ISETP.GT.AND P2, PT, R2, RZ, PT ;  /* 0x000000ff0200720c */ /* 0x000fe20003f44270 */
[----:B------:R-:W-:Y:S01]  /*01f0*/  IMAD R21, R0, -0x3d, R3 ;  /* 0xffffffc300157824 */ /* 0x000fe200078e0203 */
[----:B------:R-:W-:-:S04]  /*0200*/  ISETP.GT.AND P0, PT, R2, -0x1, PT ;  /* 0xffffffff0200780c */ /* 0x000fc80003f04270 */
[C---:B------:R-:W-:Y:S02]  /*0210*/  ISETP.GT.AND P4, PT, R21.reuse, RZ, P2 ;  /* 0x000000ff1500720c */ /* 0x040fe40001784270 */
[----:B------:R-:W-:Y:S02]  /*0220*/  ISETP.GT.AND P0, PT, R21, RZ, P0 ;  /* 0x000000ff1500720c */ /* 0x000fe40000704270 */
[C---:B------:R-:W-:Y:S02]  /*0230*/  ISETP.LT.AND P4, PT, R23.reuse, 0x2b9b00, P4 ;  /* 0x002b9b001700780c */ /* 0x040fe40002781270 */
[----:B------:R-:W-:-:S11]  /*0240*/  ISETP.LT.AND P6, PT, R23, 0x2b9b00, P0 ;  /* 0x002b9b001700780c */ /* 0x000fd600007c1270 */
[----:B------:R-:W2:Y:S04]  /*0250*/  @P4 LDG.E.128 R4, desc[UR4][R12.64] ;  /* 0x000000040c044981 */ /* 0x000ea8000c1e1d00 */
[----:B------:R1:W3:Y:S01]  /*0260*/  @P6 LDG.E.128 R8, desc[UR4][R14.64] ;  /* 0x000000040e086981 */ /* 0x0002e2000c1e1d00 */
[----:B------:R-:W-:Y:S02]  /*0270*/  VIADD R27, R23, 0x200 ;  /* 0x00000200171b7836 */ /* 0x000fe40000000000 */
[----:B------:R-:W-:Y:S02]  /*0280*/  IMAD.MOV.U32 R26, RZ, RZ, RZ ;  /* 0x000000ffff1a7224 */ /* 0x000fe400078e00ff */
[----:B------:R-:W-:-:S04]  /*0290*/  IMAD.HI R3, R27, 0x2aaaaaab, RZ ;  /* 0x2aaaaaab1b037827 */ /* 0x000fc800078e02ff */
[----:B------:R-:W-:Y:S01]  /*02a0*/  IMAD.HI R0, R27, -0x4cf09cad, R26 ;  /* 0xb30f63531b007827 */ /* 0x000fe200078e021a */
[----:B------:R-:W-:Y:S02]  /*02b0*/  SHF.R.U32.HI R16, RZ, 0x1f, R3 ;  /* 0x0000001fff107819 */ /* 0x000fe40000011603 */
[----:B-1----:R-:W-:Y:S01]  /*02c0*/  CS2R R14, SRZ ;  /* 0x00000000000e7805 */ /* 0x002fe2000001ff00 */
[----:B------:R-:W-:Y:S01]  /*02d0*/  VIADD R29, R23, 0xffffd380 ;  /* 0xffffd380171d7836 */ /* 0x000fe20000000000 */
[----:B------:R-:W-:Y:S02]  /*02e0*/  LEA.HI.SX32 R16, R3, R16, 0x1b ;  /* 0x0000001003107211 */ /* 0x000fe400078fdaff */
[----:B------:R-:W-:Y:S01]  /*02f0*/  SHF.R.U32.HI R3, RZ, 0x1f, R0 ;  /* 0x0000001fff037819 */ /* 0x000fe20000011600 */
[----:B------:R-:W-:-:S03]  /*0300*/  IMAD.WIDE R28, R29, 0x4, R24 ;  /* 0x000000041d1c7825 */ /* 0x000fc600078e0218 */
[----:B------:R-:W-:Y:S01]  /*0310*/  LEA.HI.SX32 R0, R0, R3, 0x13 ;  /* 0x0000000300007211 */ /* 0x000fe200078f9aff */
[----:B------:R-:W-:-:S04]  /*0320*/  IMAD.HI R17, R16, 0x4325c53f, RZ ;  /* 0x4325c53f10117827 */ /* 0x000fc800078e02ff */
[----:B------:R-:W-:Y:S01]  /*0330*/  IMAD.HI R3, R0, 0x4325c53f, RZ ;  /* 0x4325c53f00037827 */ /* 0x000fe200078e02ff */
[----:B------:R-:W-:-:S04]  /*0340*/  SHF.R.U32.HI R12, RZ, 0x1f, R17 ;  /* 0x0000001fff0c7819 */ /* 0x000fc80000011611 */
[----:B------:R-:W-:Y:S02]  /*0350*/  LEA.HI.SX32 R17, R17, R12, 0x1c ;  /* 0x0000000c11117211 */ /* 0x000fe400078fe2ff */
[----:B------:R-:W-:-:S04]  /*0360*/  SHF.R.U32.HI R12, RZ, 0x1f, R3 ;  /* 0x0000001fff0c7819 */ /* 0x000fc80000011603 */
[----:B------:R-:W-:Y:S01]  /*0370*/  LEA.HI.SX32 R13, R3, R12, 0x1c ;  /* 0x0000000c030d7211 */ /* 0x000fe200078fe2ff */
[----:B------:R-:W-:-:S04]  /*0380*/  IMAD R3, R17, -0x3d, R16 ;  /* 0xffffffc311037824 */ /* 0x000fc800078e0210 */
[----:B------:R-:W-:Y:S01]  /*0390*/  IMAD R0, R13, -0x3d, R0 ;  /* 0xffffffc30d007824 */ /* 0x000fe200078e0200 */
[C---:B------:R-:W-:Y:S02]  /*03a0*/  ISETP.GT.AND P0, PT, R3.reuse, RZ, PT ;  /* 0x000000ff0300720c */ /* 0x040fe40003f04270 */
[----:B------:R-:W-:Y:S02]  /*03b0*/  CS2R R12, SRZ ;  /* 0x00000000000c7805 */ /* 0x000fe4000001ff00 */
[----:B------:R-:W-:Y:S02]  /*03c0*/  ISETP.GT.AND P1, PT, R3, -0x1, PT ;  /* 0xffffffff0300780c */ /* 0x000fe40003f24270 */
[C---:B------:R-:W-:Y:S02]  /*03d0*/  ISETP.GT.AND P3, PT, R0.reuse, RZ, P0 ;  /* 0x000000ff0000720c */ /* 0x040fe40000764270 */
[----:B------:R-:W-:Y:S02]  /*03e0*/  ISETP.GT.AND P1, PT, R0, RZ, P1 ;  /* 0x000000ff0000720c */ /* 0x000fe40000f24270 */
[----:B------:R-:W-:-:S02]  /*03f0*/  ISETP.LT.AND P3, PT, R27, 0x2b9b00, P3 ;  /* 0x002b9b001b00780c */ /* 0x000fc40001f61270 */
[----:B------:R-:W-:Y:S02]  /*0400*/  ISETP.LT.AND P5, PT, R27, 0x2b9b00, P1 ;  /* 0x002b9b001b00780c */ /* 0x000fe40000fa1270 */
[----:B------:R-:W-:-:S09]  /*0410*/  CS2R R18, SRZ ;  /* 0x0000000000127805 */ /* 0x000fd2000001ff00 */
[----:B------:R1:W4:Y:S01]  /*0420*/  @P3 LDG.E.128 R12, desc[UR4][R28.64] ;  /* 0x000000041c0c3981 */ /* 0x000322000c1e1d00 */
[----:B--2---:R-:W-:Y:S02]  /*0430*/  SEL R4, R4, RZ, P4 ;  /* 0x000000ff04047207 */ /* 0x004fe40002000000 */
[----:B---3--:R-:W-:-:S05]  /*0440*/  SEL R17, R8, RZ, P6 ;  /* 0x000000ff08117207 */ /* 0x008fca0003000000 */
[----:B------:R-:W-:Y:S01]  /*0450*/  FADD R8, R4, R17 ;  /* 0x0000001104087221 */ /* 0x000fe20000000000 */
[----:B------:R-:W-:Y:S01]  /*0460*/  VIADD R4, R23, 0xffffd440 ;  /* 0xffffd44017047836 */ /* 0x000fe20000000000 */
[----:B------:R-:W-:-:S03]  /*0470*/  CS2R R16, SRZ ;  /* 0x0000000000107805 */ /* 0x000fc6000001ff00 */
[----:B-1----:R-:W-:-:S05]  /*0480*/  IMAD.WIDE R28, R4, 0x4, R24 ;  /* 0x00000004041c7825 */ /* 0x002fca00078e0218 */
[----:B------:R-:W2:Y:S01]  /*0490*/  @P5 LDG.E.128 R16, desc[UR4][R28.64] ;  /* 0x000000041c105981 */ /* 0x000ea2000c1e1d00 */
[----:B------:R-:W-:Y:S01]  /*04a0*/  VIADD R4, R2, 0x1 ;  /* 0x0000000102047836 */ /* 0x000fe20000000000 */
[----:B------:R-:W-:-:S04]  /*04b0*/  SEL R26, R9, RZ, P6 ;  /* 0x000000ff091a7207 */ /* 0x000fc80003000000 */
[----:B------:R-:W-:Y:S02]  /*04c0*/  ISETP.GE.U32.AND P1, PT, R4, 0x3d, PT ;  /* 0x0000003d0400780c */ /* 0x000fe40003f26070 */
[----:B------:R-:W-:Y:S02]  /*04d0*/  SEL R9, R10, RZ, P6 ;  /* 0x000000ff0a097207 */ /* 0x000fe40003000000 */
[----:B------:R-:W-:Y:S02]  /*04e0*/  SEL R4, R11, RZ, P6 ;  /* 0x000000ff0b047207 */ /* 0x000fe40003000000 */
[----:B------:R-:W-:Y:S02]  /*04f0*/  ISETP.GT.AND P6, PT, R21, RZ, !P1 ;  /* 0x000000ff1500720c */ /* 0x000fe40004fc4270 */
[----:B------:R-:W-:Y:S02]  /*0500*/  SEL R5, R5, RZ, P4 ;  /* 0x000000ff05057207 */ /* 0x000fe40002000000 */
[----:B------:R-:W-:-:S02]  /*0510*/  ISETP.LT.AND P6, PT, R23, 0x2b9b00, P6 ;  /* 0x002b9b001700780c */ /* 0x000fc400037c1270 */
[----:B------:R-:W-:Y:S02]  /*0520*/  SEL R6, R6, RZ, P4 ;  /* 0x000000ff06067207 */ /* 0x000fe40002000000 */
[----:B------:R-:W-:Y:S01]  /*0530*/  SEL R7, R7, RZ, P4 ;  /* 0x000000ff07077207 */ /* 0x000fe20002000000 */
[----:B------:R-:W-:Y:S01]  /*0540*/  FADD R26, R5, R26 ;  /* 0x0000001a051a7221 */ /* 0x000fe20000000000 */
[----:B----4-:R-:W-:Y:S01]  /*0550*/  SEL R22, R12, RZ, P3 ;  /* 0x000000ff0c167207 */ /* 0x010fe20001800000 */
[----:B------:R-:W-:Y:S01]  /*0560*/  FADD R12, R6, R9 ;  /* 0x00000009060c7221 */ /* 0x000fe20000000000 */
[----:B--2---:R-:W-:Y:S01]  /*0570*/  SEL R11, R16, RZ, P5 ;  /* 0x000000ff100b7207 */ /* 0x004fe20002800000 */
[----:B------:R-:W-:-:S04]  /*0580*/  FADD R16, R7, R4 ;  /* 0x0000000407107221 */ /* 0x000fc80000000000 */
[----:B------:R-:W-:Y:S01]  /*0590*/  FADD R22, R22, R11 ;  /* 0x0000000b16167221 */ /* 0x000fe20000000000 */
[----:B------:R-:W-:Y:S01]  /*05a0*/  VIADD R11, R23, 0xffffd300 ;  /* 0xffffd300170b7836 */ /* 0x000fe20000000000 */
[----:B------:R-:W-:Y:S02]  /*05b0*/  CS2R R4, SRZ ;  /* 0x0000000000047805 */ /* 0x000fe4000001ff00 */
[----:B------:R-:W-:Y:S01]  /*05c0*/  CS2R R6, SRZ ;  /* 0x0000000000067805 */ /* 0x000fe2000001ff00 */
[----:B------:R-:W-:-:S05]  /*05d0*/  IMAD.WIDE R10, R11, 0x4, R24 ;  /* 0x000000040b0a7825 */ /* 0x000fca00078e0218 */
[----:B------:R1:W2:Y:S01]  /*05e0*/  @P6 LDG.E.128 R4, desc[UR4][R10.64] ;  /* 0x000000040a046981 */ /* 0x0002a2000c1e1d00 */
[----:B------:R-:W-:-:S05]  /*05f0*/  VIADD R9, R3, 0x1 ;  /* 0x0000000103097836 */ /* 0x000fca0000000000 */
[----:B------:R-:W-:Y:S02]  /*0600*/  ISETP.GE.U32.AND P4, PT, R9, 0x3d, PT ;  /* 0x0000003d0900780c */ /* 0x000fe40003f86070 */
[----:B------:R-:W-:Y:S02]  /*0610*/  SEL R9, R13, RZ, P3 ;  /* 0x000000ff0d097207 */ /* 0x000fe40001800000 */
[----:B------:R-:W-:Y:S02]  /*0620*/  SEL R13, R14, RZ, P3 ;  /* 0x000000ff0e0d7207 */ /* 0x000fe40001800000 */
[----:B------:R-:W-:Y:S02]  /*0630*/  SEL R14, R15, RZ, P3 ;  /* 0x000000ff0f0e7207 */ /* 0x000fe40001800000 */
[----:B------:R-:W-:Y:S02]  /*0640*/  ISETP.GT.AND P3, PT, R0, RZ, !P4 ;  /* 0x000000ff0000720c */ /* 0x000fe40006764270 */
[----:B------:R-:W-:-:S02]  /*0650*/  SEL R19, R19, RZ, P5 ;  /* 0x000000ff13137207 */ /* 0x000fc40002800000 */
[----:B------:R-:W-:Y:S02]  /*0660*/  SEL R28, R17, RZ, P5 ;  /* 0x000000ff111c7207 */ /* 0x000fe40002800000 */
[----:B------:R-:W-:Y:S01]  /*0670*/  ISETP.LT.AND P3, PT, R27, 0x2b9b00, P3 ;  /* 0x002b9b001b00780c */ /* 0x000fe20001f61270 */
[----:B------:R-:W-:Y:S01]  /*0680*/  FADD R14, R14, R19 ;  /* 0x000000130e0e7221 */ /* 0x000fe20000000000 */
[----:B------:R-:W-:Y:S01]  /*0690*/  SEL R18, R18, RZ, P5 ;  /* 0x000000ff12127207 */ /* 0x000fe20002800000 */
[----:B------:R-:W-:Y:S02]  /*06a0*/  VIADD R19, R23, 0xffffd500 ;  /* 0xffffd50017137836 */ /* 0x000fe40000000000 */
[----:B------:R-:W-:Y:S01]  /*06b0*/  FADD R15, R9, R28 ;  /* 0x0000001c090f7221 */ /* 0x000fe20000000000 */
[----:B-1----:R-:W-:Y:S01]  /*06c0*/  CS2R R10, SRZ ;  /* 0x00000000000a7805 */ /* 0x002fe2000001ff00 */
[----:B------:R-:W-:Y:S01]  /*06d0*/  FADD R13, R13, R18 ;  /* 0x000000120d0d7221 */ /* 0x000fe20000000000 */
[----:B------:R-:W-:Y:S01]  /*06e0*/  IMAD.WIDE R18, R19, 0x4, R24 ;  /* 0x0000000413127825 */ /* 0x000fe200078e0218 */
[----:B--2---:R-:W-:-:S05]  /*06f0*/  SEL R17, R4, RZ, P6 ;  /* 0x000000ff04117207 */ /* 0x004fca0003000000 */
[----:B------:R-:W-:Y:S01]  /*0700*/  FADD R17, R8, R17 ;  /* 0x0000001108117221 */ /* 0x000fe20000000000 */
[----:B------:R-:W-:-:S06]  /*0710*/  CS2R R8, SRZ ;  /* 0x0000000000087805 */ /* 0x000fcc000001ff00 */
[----:B------:R1:W2:Y:S01]  /*0720*/  @P3 LDG.E.128 R8, desc[UR4][R18.64] ;  /* 0x0000000412083981 */ /* 0x0002a2000c1e1d00 */
[----:B------:R-:W-:Y:S02]  /*0730*/  ISETP.GT.AND P2, PT, R21, -0x1, P2 ;  /* 0xffffffff1500780c */ /* 0x000fe40001744270 */
[----:B------:R-:W-:Y:S02]  /*0740*/  SEL R29, R5, RZ, P6 ;  /* 0x000000ff051d7207 */ /* 0x000fe40003000000 */
[----:B------:R-:W-:Y:S02]  /*0750*/  ISETP.LT.AND P2, PT, R23, 0x2b9b00, P2 ;  /* 0x002b9b001700780c */ /* 0x000fe40001741270 */
[----:B------:R-:W-:Y:S02]  /*0760*/  SEL R6, R6, RZ, P6 ;  /* 0x000000ff06067207 */ /* 0x000fe40003000000 */
[----:B------:R-:W-:Y:S02]  /*0770*/  SEL R7, R7, RZ, P6 ;  /* 0x000000ff07077207 */ /* 0x000fe40003000000 */
[----:B------:R-:W-:Y:S01]  /*0780*/  ISETP.GT.AND P0, PT, R0, -0x1, P0 ;  /* 0xffffffff0000780c */ /* 0x000fe20000704270 */
[----:B-1----:R-:W-:-:S02]  /*0790*/  VIADD R19, R23, 0xffffff40 ;  /* 0xffffff4017137836 */ /* 0x002fc40000000000 */
[----:B------:R-:W-:Y:S01]  /*07a0*/  FADD R12, R12, R6 ;  /* 0x000000060c0c7221 */ /* 0x000fe20000000000 */
[----:B------:R-:W-:Y:S01]  /*07b0*/  FADD R16, R16, R7 ;  /* 0x0000000710107221 */ /* 0x000fe20000000000 */
[----:B------:R-:W-:Y:S02]  /*07c0*/  ISETP.LT.AND P0, PT, R27, 0x2b9b00, P0 ;  /* 0x002b9b001b00780c */ /* 0x000fe40000701270 */
[----:B------:R-:W-:Y:S01]  /*07d0*/  CS2R R6, SRZ ;  /* 0x0000000000067805 */ /* 0x000fe2000001ff00 */
[----:B------:R-:W-:Y:S01]  /*07e0*/  IMAD.WIDE R18, R19, 0x4, R24 ;  /* 0x0000000413127825 */ /* 0x000fe200078e0218 */
[----:B--2---:R-:W-:Y:S02]  /*07f0*/  SEL R5, R8, RZ, P3 ;  /* 0x000000ff08057207 */ /* 0x004fe40001800000 */
[----:B------:R-:W-:Y:S02]  /*0800*/  SEL R8, R9, RZ, P3 ;  /* 0x000000ff09087207 */ /* 0x000fe40001800000 */
[----:B------:R-:W-:Y:S01]  /*0810*/  SEL R10, R10, RZ, P3 ;  /* 0x000000ff0a0a7207 */ /* 0x000fe20001800000 */
[----:B------:R-:W-:Y:S01]  /*0820*/  FADD R22, R22, R5 ;  /* 0x0000000516167221 */ /* 0x000fe20000000000 */
[----:B------:R-:W-:-:S02]  /*0830*/  CS2R R4, SRZ ;  /* 0x0000000000047805 */ /* 0x000fc4000001ff00 */
[----:B------:R-:W-:Y:S01]  /*0840*/  SEL R11, R11, RZ, P3 ;  /* 0x000000ff0b0b7207 */ /* 0x000fe20001800000 */
[----:B------:R-:W-:Y:S01]  /*0850*/  FADD R15, R15, R8 ;  /* 0x000000080f0f7221 */ /* 0x000fe20000000000 */
[----:B------:R-:W-:Y:S01]  /*0860*/  FADD R13, R13, R10 ;  /* 0x0000000a0d0d7221 */ /* 0x000fe20000000000 */
[----:B------:R-:W-:Y:S02]  /*0870*/  CS2R R8, SRZ ;  /* 0x0000000000087805 */ /* 0x000fe4000001ff00 */
[----:B------:R-:W-:Y:S01]  /*0880*/  FADD R14, R14, R11 ;  /* 0x0000000b0e0e7221 */ /* 0x000fe20000000000 */
[----:B------:R1:W2:Y:S01]  /*0890*/  @P2 LDG.E.128 R4, desc[UR4][R18.64] ;  /* 0x0000000412042981 */ /* 0x0002a2000c1e1d00 */
[----:B------:R-:W-:Y:S01]  /*08a0*/  CS2R R10, SRZ ;  /* 0x00000000000a7805 */ /* 0x000fe2000001ff00 */
[----:B-1----:R-:W-:-:S05]  /*08b0*/  IMAD.WIDE R18, R23, 0x4, R24 ;  /* 0x0000000417127825 */ /* 0x002fca00078e0218 */
[----:B------:R-:W3:Y:S01]  /*08c0*/  @P0 LDG.E.128 R8, desc[UR4][R18.64+0x500] ;  /* 0x0005000412080981 */ /* 0x000ee2000c1e1d00 */
[----:B------:R-:W-:Y:S01]  /*08d0*/  FADD R26, R26, R29 ;  /* 0x0000001d1a1a7221 */ /* 0x000fe20000000000 */
[----:B------:R-:W-:Y:S02]  /*08e0*/  ISETP.GE.AND P6, PT, R23, 0x2b9b00, PT ;  /* 0x002b9b001700780c */ /* 0x000fe40003fc6270 */
[----:B------:R-:W-:Y:S02]  /*08f0*/  ISETP.GE.AND P5, PT, R27, 0x2b9b00, PT ;  /* 0x002b9b001b00780c */ /* 0x000fe40003fa6270 */
[----:B--2---:R-:W-:Y:S02]  /*0900*/  SEL R5, R5, RZ, P2 ;  /* 0x000000ff05057207 */ /* 0x004fe40001000000 */
[----:B------:R-:W-:-:S03]  /*0910*/  SEL R4, R4, RZ, P2 ;  /* 0x000000ff04047207 */ /* 0x000fc60001000000 */
[----:B------:R-:W-:Y:S02]  /*0920*/  FADD R26, R26, R5 ;  /* 0x000000051a1a7221 */ /* 0x000fe40000000000 */
[----:B------:R-:W-:Y:S01]  /*0930*/  FADD R17, R17, R4 ;  /* 0x0000000411117221 */ /* 0x000fe20000000000 */
[----:B------:R-:W-:Y:S02]  /*0940*/  LOP3.LUT R4, R21, R2, RZ, 0xfc, !PT ;  /* 0x0000000215047212 */ /* 0x000fe400078efcff */
[----:B---3--:R-:W-:Y:S02]  /*0950*/  SEL R5, R8, RZ, P0 ;  /* 0x000000ff08057207 */ /* 0x008fe40000000000 */
[----:B------:R-:W-:Y:S02]  /*0960*/  SEL R8, R9, RZ, P0 ;  /* 0x000000ff09087207 */ /* 0x000fe40000000000 */
[----:B------:R-:W-:Y:S02]  /*0970*/  ISETP.GT.AND P3, PT, R4, -0x1, !P6 ;  /* 0xffffffff0400780c */ /* 0x000fe40007764270 */
[----:B------:R-:W-:Y:S01]  /*0980*/  SEL R7, R7, RZ, P2 ;  /* 0x000000ff07077207 */ /* 0x000fe20001000000 */
[----:B------:R-:W-:Y:S01]  /*0990*/  FADD R15, R15, R8 ;  /* 0x000000080f0f7221 */ /* 0x000fe20000000000 */
[----:B------:R-:W-:Y:S01]  /*09a0*/  LOP3.LUT R8, R0, R3, RZ, 0xfc, !PT ;  /* 0x0000000300087212 */ /* 0x000fe200078efcff */
[----:B------:R-:W-:Y:S01]  /*09b0*/  FADD R22, R22, R5 ;  /* 0x0000000516167221 */ /* 0x000fe20000000000 */
[----:B------:R-:W-:Y:S01]  /*09c0*/  SEL R29, R6, RZ, P2 ;  /* 0x000000ff061d7207 */ /* 0x000fe20001000000 */
[----:B------:R-:W-:Y:S01]  /*09d0*/  FADD R16, R16, R7 ;  /* 0x0000000710107221 */ /* 0x000fe20000000000 */
[----:B------:R-:W-:-:S02]  /*09e0*/  ISETP.GT.AND P2, PT, R8, -0x1, !P5 ;  /* 0xffffffff0800780c */ /* 0x000fc40006f44270 */
[----:B------:R-:W-:Y:S02]  /*09f0*/  CS2R R4, SRZ ;  /* 0x0000000000047805 */ /* 0x000fe4000001ff00 */
[----:B------:R-:W-:Y:S02]  /*0a00*/  CS2R R6, SRZ ;  /* 0x0000000000067805 */ /* 0x000fe4000001ff00 */
[----:B------:R-:W-:Y:S02]  /*0a10*/  SEL R10, R10, RZ, P0 ;  /* 0x000000ff0a0a7207 */ /* 0x000fe40000000000 */
[----:B------:R-:W-:Y:S02]  /*0a20*/  SEL R11, R11, RZ, P0 ;  /* 0x000000ff0b0b7207 */ /* 0x000fe40000000000 */
[----:B------:R-:W-:Y:S01]  /*0a30*/  CS2R R8, SRZ ;  /* 0x0000000000087805 */ /* 0x000fe2000001ff00 */
[----:B------:R-:W-:Y:S01]  /*0a40*/  FADD R13, R13, R10 ;  /* 0x0000000a0d0d7221 */ /* 0x000fe20000000000 */
[----:B------:R-:W2:Y:S01]  /*0a50*/  @P3 LDG.E.128 R4, desc[UR4][R18.64] ;  /* 0x0000000412043981 */ /* 0x000ea2000c1e1d00 */
[----:B------:R-:W-:Y:S01]  /*0a60*/  FADD R14, R14, R11 ;  /* 0x0000000b0e0e7221 */ /* 0x000fe20000000000 */
[----:B------:R-:W-:-:S06]  /*0a70*/  CS2R R10, SRZ ;  /* 0x00000000000a7805 */ /* 0x000fcc000001ff00 */
[----:B------:R-:W3:Y:S01]  /*0a80*/  @P2 LDG.E.128 R8, desc[UR4][R18.64+0x800] ;  /* 0x0008000412082981 */ /* 0x000ee2000c1e1d00 */
[----:B------:R-:W-:Y:S01]  /*0a90*/  ISETP.GT.AND P0, PT, R21, -0x1, !P1 ;  /* 0xffffffff1500780c */ /* 0x000fe20004f04270 */
[----:B------:R-:W-:Y:S01]  /*0aa0*/  FADD R12, R12, R29 ;  /* 0x0000001d0c0c7221 */ /* 0x000fe20000000000 */
[----:B--2---:R-:W-:Y:S02]  /*0ab0*/  SEL R5, R5, RZ, P3 ;  /* 0x000000ff05057207 */ /* 0x004fe40001800000 */
[----:B------:R-:W-:Y:S02]  /*0ac0*/  SEL R4, R4, RZ, P3 ;  /* 0x000000ff04047207 */ /* 0x000fe40001800000 */
[----:B------:R-:W-:Y:S01]  /*0ad0*/  SEL R29, R6, RZ, P3 ;  /* 0x000000ff061d7207 */ /* 0x000fe20001800000 */
[----:B------:R-:W-:Y:S01]  /*0ae0*/  FADD R26, R26, R5 ;  /* 0x000000051a1a7221 */ /* 0x000fe20000000000 */
[----:B------:R-:W-:Y:S02]  /*0af0*/  SEL R7, R7, RZ, P3 ;  /* 0x000000ff07077207 */ /* 0x000fe40001800000 */
[----:B------:R-:W-:-:S02]  /*0b00*/  ISETP.LT.AND P3, PT, R23, 0x2b9b00, P0 ;  /* 0x002b9b001700780c */ /* 0x000fc40000761270 */
[----:B---3--:R-:W-:Y:S01]  /*0b10*/  SEL R5, R8, RZ, P2 ;  /* 0x000000ff08057207 */ /* 0x008fe20001000000 */
[----:B------:R-:W-:Y:S01]  /*0b20*/  FADD R17, R17, R4 ;  /* 0x0000000411117221 */ /* 0x000fe20000000000 */
[----:B------:R-:W-:Y:S01]  /*0b30*/  FADD R16, R16, R7 ;  /* 0x0000000710107221 */ /* 0x000fe20000000000 */
[----:B------:R-:W-:Y:S02]  /*0b40*/  CS2R R6, SRZ ;  /* 0x0000000000067805 */ /* 0x000fe4000001ff00 */
[----:B------:R-:W-:Y:S01]  /*0b50*/  FADD R22, R22, R5 ;  /* 0x0000000516167221 */ /* 0x000fe20000000000 */
[----:B------:R-:W-:Y:S02]  /*0b60*/  CS2R R4, SRZ ;  /* 0x0000000000047805 */ /* 0x000fe4000001ff00 */
[----:B------:R-:W-:-:S04]  /*0b70*/  ISETP.GT.AND P0, PT, R0, -0x1, !P4 ;  /* 0xffffffff0000780c */ /* 0x000fc80006704270 */
[----:B------:R1:W2:Y:S01]  /*0b80*/  @P3 LDG.E.128 R4, desc[UR4][R18.64+0x300] ;  /* 0x0003000412043981 */ /* 0x0002a2000c1e1d00 */
[----:B------:R-:W-:Y:S02]  /*0b90*/  ISETP.LT.AND P0, PT, R27, 0x2b9b00, P0 ;  /* 0x002b9b001b00780c */ /* 0x000fe40000701270 */
[----:B------:R-:W-:Y:S02]  /*0ba0*/  SEL R8, R9, RZ, P2 ;  /* 0x000000ff09087207 */ /* 0x000fe40001000000 */
[----:B------:R-:W-:Y:S02]  /*0bb0*/  SEL R10, R10, RZ, P2 ;  /* 0x000000ff0a0a7207 */ /* 0x000fe40001000000 */
[----:B------:R-:W-:Y:S01]  /*0bc0*/  SEL R11, R11, RZ, P2 ;  /* 0x000000ff0b0b7207 */ /* 0x000fe20001000000 */
[----:B------:R-:W-:Y:S01]  /*0bd0*/  FADD R15, R15, R8 ;  /* 0x000000080f0f7221 */ /* 0x000fe20000000000 */
[----:B-1----:R-:W-:Y:S02]  /*0be0*/  VIADD R19, R23, 0x2c0 ;  /* 0x000002c017137836 */ /* 0x002fe40000000000 */
[----:B------:R-:W-:Y:S01]  /*0bf0*/  FADD R13, R13, R10 ;  /* 0x0000000a0d0d7221 */ /* 0x000fe20000000000 */
[----:B------:R-:W-:Y:S01]  /*0c00*/  FADD R14, R14, R11 ;  /* 0x0000000b0e0e7221 */ /* 0x000fe20000000000 */
[----:B------:R-:W-:-:S02]  /*0c10*/  CS2R R8, SRZ ;  /* 0x0000000000087805 */ /* 0x000fc4000001ff00 */
[----:B------:R-:W-:Y:S01]  /*0c20*/  CS2R R10, SRZ ;  /* 0x00000000000a7805 */ /* 0x000fe2000001ff00 */
[----:B------:R-:W-:-:S05]  /*0c30*/  IMAD.WIDE R18, R19, 0x4, R24 ;  /* 0x0000000413127825 */ /* 0x000fca00078e0218 */
[----:B------:R-:W3:Y:S01]  /*0c40*/  @P0 LDG.E.128 R8, desc[UR4][R18.64] ;  /* 0x0000000412080981 */ /* 0x000ee2000c1e1d00 */
[----:B------:R-:W-:Y:S01]  /*0c50*/  FADD R12, R12, R29 ;  /* 0x0000001d0c0c7221 */ /* 0x000fe20000000000 */
[----:B--2---:R-:W-:-:S05]  /*0c60*/  SEL R4, R4, RZ, P3 ;  /* 0x000000ff04047207 */ /* 0x004fca0001800000 */
[----:B------:R-:W-:Y:S01]  /*0c70*/  FADD R17, R17, R4 ;  /* 0x0000000411117221 */ /* 0x000fe20000000000 */
[----:B------:R-:W-:Y:S01]  /*0c80*/  VIADD R4, R21, 0x1 ;  /* 0x0000000115047836 */ /* 0x000fe20000000000 */
[----:B------:R-:W-:-:S04]  /*0c90*/  SEL R29, R5, RZ, P3 ;  /* 0x000000ff051d7207 */ /* 0x000fc80001800000 */
[----:B------:R-:W-:Y:S02]  /*0ca0*/  ISETP.GE.U32.AND P2, PT, R4, 0x3d, PT ;  /* 0x0000003d0400780c */ /* 0x000fe40003f46070 */
[----:B------:R-:W-:Y:S02]  /*0cb0*/  SEL R6, R6, RZ, P3 ;  /* 0x000000ff06067207 */ /* 0x000fe40001800000 */
[----:B------:R-:W-:Y:S02]  /*0cc0*/  SEL R7, R7, RZ, P3 ;  /* 0x000000ff07077207 */ /* 0x000fe40001800000 */
[----:B------:R-:W-:Y:S01]  /*0cd0*/  ISETP.GT.AND P3, PT, R2, RZ, !P2 ;  /* 0x000000ff0200720c */ /* 0x000fe20005764270 */
[----:B------:R-:W-:Y:S01]  /*0ce0*/  FADD R26, R26, R29 ;  /* 0x0000001d1a1a7221 */ /* 0x000fe20000000000 */
[----:B---3--:R-:W-:Y:S02]  /*0cf0*/  SEL R5, R8, RZ, P0 ;  /* 0x000000ff08057207 */ /* 0x008fe40000000000 */
[C---:B------:R-:W-:Y:S01]  /*0d00*/  ISETP.LT.AND P3, PT, R23.reuse, 0x2b9b00, P3 ;  /* 0x002b9b001700780c */ /* 0x040fe20001f61270 */
[----:B------:R-:W-:Y:S01]  /*0d10*/  VIADD R29, R23, 0x2d00 ;  /* 0x00002d00171d7836 */ /* 0x000fe20000000000 */
[----:B------:R-:W-:Y:S01]  /*0d20*/  ISETP.LT.U32.AND P1, PT, R4, 0x3d, !P1 ;  /* 0x0000003d0400780c */ /* 0x000fe20004f21070 */
[----:B------:R-:W-:Y:S01]  /*0d30*/  FADD R12, R12, R6 ;  /* 0x000000060c0c7221 */ /* 0x000fe20000000000 */
[----:B------:R-:W-:Y:S01]  /*0d40*/  FADD R16, R16, R7 ;  /* 0x0000000710107221 */ /* 0x000fe20000000000 */
[----:B------:R-:W-:Y:S01]  /*0d50*/  FADD R22, R22, R5 ;  /* 0x0000000516167221 */ /* 0x000fe20000000000 */
[----:B------:R-:W-:-:S02]  /*0d60*/  CS2R R4, SRZ ;  /* 0x0000000000047805 */ /* 0x000fc4000001ff00 */
[----:B------:R-:W-:Y:S01]  /*0d70*/  CS2R R6, SRZ ;  /* 0x0000000000067805 */ /* 0x000fe2000001ff00 */
[----:B------:R-:W-:-:S05]  /*0d80*/  IMAD.WIDE R28, R29, 0x4, R24 ;  /* 0x000000041d1c7825 */ /* 0x000fca00078e0218 */
[----:B------:R1:W2:Y:S01]  /*0d90*/  @P3 LDG.E.128 R4, desc[UR4][R28.64] ;  /* 0x000000041c043981 */ /* 0x0002a2000c1e1d00 */
[----:B------:R-:W-:Y:S01]  /*0da0*/  VIADD R8, R0, 0x1 ;  /* 0x0000000100087836 */ /* 0x000fe20000000000 */
[----:B------:R-:W-:Y:S02]  /*0db0*/  SEL R18, R9, RZ, P0 ;  /* 0x000000ff09127207 */ /* 0x000fe40000000000 */
[----:B------:R-:W-:Y:S02]  /*0dc0*/  SEL R10, R10, RZ, P0 ;  /* 0x000000ff0a0a7207 */ /* 0x000fe40000000000 */
[C---:B------:R-:W-:Y:S02]  /*0dd0*/  ISETP.LT.U32.AND P4, PT, R8.reuse, 0x3d, !P4 ;  /* 0x0000003d0800780c */ /* 0x040fe40006781070 */
[----:B-1----:R-:W-:Y:S02]  /*0de0*/  SEL R29, R11, RZ, P0 ;  /* 0x000000ff0b1d7207 */ /* 0x002fe40000000000 */
[----:B------:R-:W-:-:S03]  /*0df0*/  ISETP.GE.U32.AND P0, PT, R8, 0x3d, PT ;  /* 0x0000003d0800780c */ /* 0x000fc60003f06070 */
[----:B------:R-:W-:Y:S01]  /*0e00*/  FADD R14, R14, R29 ;  /* 0x0000001d0e0e7221 */ /* 0x000fe20000000000 */
[----:B------:R-:W-:-:S04]  /*0e10*/  VIADD R29, R23, 0x2f00 ;  /* 0x00002f00171d7836 */ /* 0x000fc80000000000 */
[----:B------:R-:W-:Y:S01]  /*0e20*/  IMAD.WIDE R28, R29, 0x4, R24 ;  /* 0x000000041d1c7825 */ /* 0x000fe200078e0218 */
[----:B--2---:R-:W-:Y:S02]  /*0e30*/  SEL R8, R4, RZ, P3 ;  /* 0x000000ff04087207 */ /* 0x004fe40001800000 */
[----:B------:R-:W-:Y:S02]  /*0e40*/  SEL R9, R5, RZ, P3 ;  /* 0x000000ff05097207 */ /* 0x000fe40001800000 */
[----:B------:R-:W-:Y:S02]  /*0e50*/  SEL R11, R6, RZ, P3 ;  /* 0x000000ff060b7207 */ /* 0x000fe40001800000 */
[----:B------:R-:W-:Y:S02]  /*0e60*/  SEL R19, R7, RZ, P3 ;  /* 0x000000ff07137207 */ /* 0x000fe40001800000 */
[----:B------:R-:W-:-:S04]  /*0e70*/  ISETP.GT.AND P3, PT, R3, RZ, !P0 ;  /* 0x000000ff0300720c */ /* 0x000fc80004764270 */
[----:B------:R-:W-:Y:S02]  /*0e80*/  ISETP.LT.AND P3, PT, R27, 0x2b9b00, P3 ;  /* 0x002b9b001b00780c */ /* 0x000fe40001f61270 */
[----:B------:R-:W-:Y:S02]  /*0e90*/  CS2R R4, SRZ ;  /* 0x0000000000047805 */ /* 0x000fe4000001ff00 */
[----:B------:R-:W-:-:S09]  /*0ea0*/  CS2R R6, SRZ ;  /* 0x0000000000067805 */ /* 0x000fd2000001ff00 */
[----:B------:R1:W2:Y:S01]  /*0eb0*/  @P3 LDG.E.128 R4, desc[UR4][R28.64] ;  /* 0x000000041c043981 */ /* 0x0002a2000c1e1d00 */
[----:B------:R-:W-:Y:S02]  /*0ec0*/  ISETP.GT.AND P0, PT, R3, -0x1, !P0 ;  /* 0xffffffff0300780c */ /* 0x000fe40004704270 */
[C---:B------:R-:W-:Y:S02]  /*0ed0*/  ISETP.LT.AND P4, PT, R27.reuse, 0x2b9b00, P4 ;  /* 0x002b9b001b00780c */ /* 0x040fe40002781270 */
[----:B------:R-:W-:Y:S02]  /*0ee0*/  ISETP.LT.AND P0, PT, R27, 0x2b9b00, P0 ;  /* 0x002b9b001b00780c */ /* 0x000fe40000701270 */
[----:B------:R-:W-:-:S04]  /*0ef0*/  ISETP.GT.AND P2, PT, R2, -0x1, !P2 ;  /* 0xffffffff0200780c */ /* 0x000fc80005744270 */
[C---:B------:R-:W-:Y:S01]  /*0f00*/  ISETP.LT.AND P2, PT, R23.reuse, 0x2b9b00, P2 ;  /* 0x002b9b001700780c */ /* 0x040fe20001741270 */
[----:B-1----:R-:W-:Y:S02]  /*0f10*/  VIADD R29, R23, 0x2dc0 ;  /* 0x00002dc0171d7836 */ /* 0x002fe40000000000 */
[----:B------:R-:W-:Y:S01]  /*0f20*/  FADD R13, R13, R10 ;  /* 0x0000000a0d0d7221 */ /* 0x000fe20000000000 */
[----:B------:R-:W-:Y:S01]  /*0f30*/  FADD R17, R17, R8 ;  /* 0x0000000811117221 */ /* 0x000fe20000000000 */
[----:B------:R-:W-:Y:S01]  /*0f40*/  FADD R26, R26, R9 ;  /* 0x000000091a1a7221 */ /* 0x000fe20000000000 */
[----:B------:R-:W-:Y:S01]  /*0f50*/  FADD R12, R12, R11 ;  /* 0x0000000b0c0c7221 */ /* 0x000fe20000000000 */
[----:B------:R-:W-:Y:S02]  /*0f60*/  CS2R R8, SRZ ;  /* 0x0000000000087805 */ /* 0x000fe4000001ff00 */
[----:B------:R-:W-:Y:S01]  /*0f70*/  CS2R R10, SRZ ;  /* 0x00000000000a7805 */ /* 0x000fe2000001ff00 */
[----:B------:R-:W-:Y:S01]  /*0f80*/  FADD R15, R15, R18 ;  /* 0x000000120f0f7221 */ /* 0x000fe20000000000 */
[----:B------:R-:W-:-:S04]  /*0f90*/  IMAD.WIDE R28, R29, 0x4, R24 ;  /* 0x000000041d1c7825 */ /* 0x000fc800078e0218 */
[----:B------:R-:W-:Y:S01]  /*0fa0*/  FADD R16, R16, R19 ;  /* 0x0000001310107221 */ /* 0x000fe20000000000 */
[----:B------:R1:W3:Y:S01]  /*0fb0*/  @P2 LDG.E.128 R8, desc[UR4][R28.64] ;  /* 0x000000041c082981 */ /* 0x0002e2000c1e1d00 */
[----:B--2---:R-:W-:Y:S02]  /*0fc0*/  SEL R27, R4, RZ, P3 ;  /* 0x000000ff041b7207 */ /* 0x004fe40001800000 */
[----:B------:R-:W-:Y:S01]  /*0fd0*/  SEL R4, R5, RZ, P3 ;  /* 0x000000ff05047207 */ /* 0x000fe20001800000 */
[----:B------:R-:W-:Y:S01]  /*0fe0*/  VIADD R5, R2, 0x2 ;  /* 0x0000000202057836 */ /* 0x000fe20000000000 */
[----:B------:R-:W-:Y:S02]  /*0ff0*/  SEL R6, R6, RZ, P3 ;  /* 0x000000ff06067207 */ /* 0x000fe40001800000 */
[----:B------:R-:W-:Y:S02]  /*1000*/  SEL R7, R7, RZ, P3 ;  /* 0x000000ff07077207 */ /* 0x000fe40001800000 */
[----:B------:R-:W-:-:S04]  /*1010*/  ISETP.GE.AND P3, PT, R2, 0x3b, PT ;  /* 0x0000003b0200780c */ /* 0x000fc80003f66270 */
[----:B------:R-:W-:Y:S02]  /*1020*/  SEL R5, R5, RZ, !P3 ;  /* 0x000000ff05057207 */ /* 0x000fe40005800000 */
[----:B------:R-:W-:Y:S01]  /*1030*/  ISETP.GT.AND P3, PT, R2, 0x3a, PT ;  /* 0x0000003a0200780c */ /* 0x000fe20003f64270 */
[----:B------:R-:W-:Y:S01]  /*1040*/  FADD R22, R22, R27 ;  /* 0x0000001b16167221 */ /* 0x000fe20000000000 */
[----:B------:R-:W-:Y:S02]  /*1050*/  VIADD R27, R23, 0x2fc0 ;  /* 0x00002fc0171b7836 */ /* 0x000fe40000000000 */
[----:B------:R-:W-:Y:S01]  /*1060*/  FADD R15, R15, R4 ;  /* 0x000000040f0f7221 */ /* 0x000fe20000000000 */
[----:B------:R-:W-:Y:S02]  /*1070*/  VIADD R18, R5, 0x3d ;  /* 0x0000003d05127836 */ /* 0x000fe40000000000 */
[----:B------:R-:W-:Y:S01]  /*1080*/  FADD R13, R13, R6 ;  /* 0x000000060d0d7221 */ /* 0x000fe20000000000 */
[----:B------:R-:W-:Y:S01]  /*1090*/  FADD R19, R14, R7 ;  /* 0x000000070e137221 */ /* 0x000fe20000000000 */
[----:B------:R-:W-:Y:S01]  /*10a0*/  CS2R R6, SRZ ;  /* 0x0000000000067805 */ /* 0x000fe2000001ff00 */
[----:B-1----:R-:W-:-:S04]  /*10b0*/  IMAD.WIDE R28, R27, 0x4, R24 ;  /* 0x000000041b1c7825 */ /* 0x002fc800078e0218 */
[----:B------:R-:W-:Y:S01]  /*10c0*/  @!P3 IMAD.MOV R18, RZ, RZ, R5 ;  /* 0x000000ffff12b224 */ /* 0x000fe200078e0205 */
[----:B------:R-:W-:-:S06]  /*10d0*/  CS2R R4, SRZ ;  /* 0x0000000000047805 */ /* 0x000fcc000001ff00 */
[----:B------:R1:W2:Y:S01]  /*10e0*/  @P0 LDG.E.128 R4, desc[UR4][R28.64] ;  /* 0x000000041c040981 */ /* 0x0002a2000c1e1d00 */
[----:B---3--:R-:W-:Y:S02]  /*10f0*/  SEL R27, R9, RZ, P2 ;  /* 0x000000ff091b7207 */ /* 0x008fe40001000000 */
[----:B------:R-:W-:Y:S02]  /*1100*/  ISETP.LT.AND P1, PT, R23, 0x2b9b00, P1 ;  /* 0x002b9b001700780c */ /* 0x000fe40000f21270 */
[----:B------:R-:W-:Y:S02]  /*1110*/  SEL R8, R8, RZ, P2 ;  /* 0x000000ff08087207 */ /* 0x000fe40001000000 */
[----:B------:R-:W-:Y:S02]  /*1120*/  SEL R10, R10, RZ, P2 ;  /* 0x000000ff0a0a7207 */ /* 0x000fe40001000000 */
[----:B------:R-:W-:Y:S01]  /*1130*/  SEL R11, R11, RZ, P2 ;  /* 0x000000ff0b0b7207 */ /* 0x000fe20001000000 */
[----:B------:R-:W-:Y:S01]  /*1140*/  FADD R26, R26, R27 ;  /* 0x0000001b1a1a7221 */ /* 0x000fe20000000000 */
[----:B------:R-:W-:-:S02]  /*1150*/  VIADD R27, R23, 0x2e80 ;  /* 0x00002e80171b7836 */ /* 0x000fc40000000000 */
[----:B------:R-:W-:Y:S01]  /*1160*/  FADD R17, R17, R8 ;  /* 0x0000000811117221 */ /* 0x000fe20000000000 */
[----:B------:R-:W-:Y:S01]  /*1170*/  FADD R16, R16, R11 ;  /* 0x0000000b10107221 */ /* 0x000fe20000000000 */
[----:B-1----:R-:W-:-:S04]  /*1180*/  IMAD.WIDE R28, R27, 0x4, R24 ;  /* 0x000000041b1c7825 */ /* 0x002fc800078e0218 */
[----:B------:R-:W-:-:S04]  /*1190*/  VIADD R27, R23, 0x3080 ;  /* 0x00003080171b7836 */ /* 0x000fc80000000000 */
[----:B------:R-:W-:Y:S01]  /*11a0*/  IMAD.WIDE R24, R27, 0x4, R24 ;  /* 0x000000041b187825 */ /* 0x000fe200078e0218 */
[----:B--2---:R-:W-:-:S03]  /*11b0*/  SEL R9, R4, RZ, P0 ;  /* 0x000000ff04097207 */ /* 0x004fc60000000000 */
[----:B------:R-:W-:Y:S01]  /*11c0*/  FADD R4, R12, R10 ;  /* 0x0000000a0c047221 */ /* 0x000fe20000000000 */
[----:B------:R-:W-:Y:S01]  /*11d0*/  CS2R R10, SRZ ;  /* 0x00000000000a7805 */ /* 0x000fe2000001ff00 */
[----:B------:R-:W-:Y:S01]  /*11e0*/  FADD R22, R22, R9 ;  /* 0x0000000916167221 */ /* 0x000fe20000000000 */
[----:B------:R-:W-:-:S06]  /*11f0*/  CS2R R8, SRZ ;  /* 0x0000000000087805 */ /* 0x000fcc000001ff00 */
[----:B------:R1:W2:Y:S01]  /*1200*/  @P1 LDG.E.128 R8, desc[UR4][R28.64] ;  /* 0x000000041c081981 */ /* 0x0002a2000c1e1d00 */
[----:B------:R-:W-:Y:S02]  /*1210*/  SEL R12, R5, RZ, P0 ;  /* 0x000000ff050c7207 */ /* 0x000fe40000000000 */
[----:B------:R-:W-:-:S03]  /*1220*/  SEL R6, R6, RZ, P0 ;  /* 0x000000ff06067207 */ /* 0x000fc60000000000 */
[----:B------:R-:W-:Y:S01]  /*1230*/  FADD R5, R15, R12 ;  /* 0x0000000c0f057221 */ /* 0x000fe20000000000 */
[----:B------:R-:W-:Y:S01]  /*1240*/  CS2R R14, SRZ ;  /* 0x00000000000e7805 */ /* 0x000fe2000001ff00 */
[----:B------:R-:W-:Y:S01]  /*1250*/  FADD R6, R13, R6 ;  /* 0x000000060d067221 */ /* 0x000fe20000000000 */
[----:B------:R-:W-:-:S06]  /*1260*/  CS2R R12, SRZ ;  /* 0x00000000000c7805 */ /* 0x000fcc000001ff00 */
[----:B------:R3:W4:Y:S01]  /*1270*/  @P4 LDG.E.128 R12, desc[UR4][R24.64] ;  /* 0x00000004180c4981 */ /* 0x000722000c1e1d00 */
[C---:B------:R-:W-:Y:S01]  /*1280*/  ISETP.GT.AND P2, PT, R3.reuse, 0x3a, PT ;  /* 0x0000003a0300780c */ /* 0x040fe20003f44270 */
[C---:B------:R-:W-:Y:S01]  /*1290*/  VIADD R27, R3.reuse, 0x2 ;  /* 0x00000002031b7836 */ /* 0x040fe20000000000 */
[----:B------:R-:W-:-:S04]  /*12a0*/  ISETP.GE.AND P3, PT, R3, 0x3b, PT ;  /* 0x0000003b0300780c */ /* 0x000fc80003f66270 */
[----:B-1----:R-:W-:-:S05]  /*12b0*/  SEL R28, R27, RZ, !P3 ;  /* 0x000000ff1b1c7207 */ /* 0x002fca0005800000 */
[----:B------:R-:W-:Y:S02]  /*12c0*/  VIADD R27, R28, 0x3d ;  /* 0x0000003d1c1b7836 */ /* 0x000fe40000000000 */
[----:B------:R-:W-:Y:S01]  /*12d0*/  @!P2 IMAD.MOV R27, RZ, RZ, R28 ;  /* 0x000000ffff1ba224 */ /* 0x000fe200078e021c */
[----:B------:R-:W-:Y:S02]  /*12e0*/  SEL R28, R7, RZ, P0 ;  /* 0x000000ff071c7207 */ /* 0x000fe40000000000 */
[C---:B------:R-:W-:Y:S01]  /*12f0*/  ISETP.GT.AND P0, PT, R21.reuse, 0x3a, PT ;  /* 0x0000003a1500780c */ /* 0x040fe20003f04270 */
[C---:B------:R-:W-:Y:S01]  /*1300*/  VIADD R7, R21.reuse, 0x2 ;  /* 0x0000000215077836 */ /* 0x040fe20000000000 */
[----:B------:R-:W-:-:S04]  /*1310*/  ISETP.GE.AND P2, PT, R21, 0x3b, PT ;  /* 0x0000003b1500780c */ /* 0x000fc80003f46270 */
[----:B---3--:R-:W-:-:S05]  /*1320*/  SEL R24, R7, RZ, !P2 ;  /* 0x000000ff07187207 */ /* 0x008fca0005000000 */
[----:B------:R-:W-:Y:S02]  /*1330*/  VIADD R7, R24, 0x3d ;  /* 0x0000003d18077836 */ /* 0x000fe40000000000 */
[----:B------:R-:W-:Y:S01]  /*1340*/  @!P0 IMAD.MOV R7, RZ, RZ, R24 ;  /* 0x000000ffff078224 */ /* 0x000fe200078e0218 */
[C---:B------:R-:W-:Y:S01]  /*1350*/  ISETP.GT.AND P0, PT, R0.reuse, 0x3a, PT ;  /* 0x0000003a0000780c */ /* 0x040fe20003f04270 */
[C---:B------:R-:W-:Y:S01]  /*1360*/  VIADD R24, R0.reuse, 0x2 ;  /* 0x0000000200187836 */ /* 0x040fe20000000000 */
[----:B------:R-:W-:Y:S01]  /*1370*/  ISETP.GE.AND P2, PT, R0, 0x3b, PT ;  /* 0x0000003b0000780c */ /* 0x000fe20003f46270 */
[----:B------:R-:W-:-:S03]  /*1380*/  IMAD.HI R20, R20, 0x4325c53f, RZ ;  /* 0x4325c53f14147827 */ /* 0x000fc600078e02ff */
[----:B------:R-:W-:Y:S02]  /*1390*/  SEL R24, R24, RZ, !P2 ;  /* 0x000000ff18187207 */ /* 0x000fe40005000000 */
[----:B------:R-:W-:-:S04]  /*13a0*/  SHF.R.U32.HI R25, RZ, 0x1f, R20 ;  /* 0x0000001fff197819 */ /* 0x000fc80000011614 */
[----:B------:R-:W-:Y:S02]  /*13b0*/  LEA.HI.SX32 R20, R20, R25, 0x1c ;  /* 0x0000001914147211 */ /* 0x000fe400078fe2ff */
[C---:B------:R-:W-:Y:S01]  /*13c0*/  ISETP.GT.AND P2, PT, R21.reuse, 0x1, PT ;  /* 0x000000011500780c */ /* 0x040fe20003f44270 */
[----:B------:R-:W-:-:S05]  /*13d0*/  VIADD R21, R21, 0xffffffff ;  /* 0xffffffff15157836 */ /* 0x000fca0000000000 */
[----:B------:R-:W-:Y:S02]  /*13e0*/  SEL R21, R21, RZ, P2 ;  /* 0x000000ff15157207 */ /* 0x000fe40001000000 */
[C---:B------:R-:W-:Y:S01]  /*13f0*/  ISETP.GT.AND P2, PT, R0.reuse, 0x1, PT ;  /* 0x000000010000780c */ /* 0x040fe20003f44270 */
[----:B------:R-:W-:-:S05]  /*1400*/  VIADD R0, R0, 0xffffffff ;  /* 0xffffffff00007836 */ /* 0x000fca0000000000 */
[----:B------:R-:W-:Y:S01]  /*1410*/  SEL R0, R0, RZ, P2 ;  /* 0x000000ff00007207 */ /* 0x000fe20001000000 */
[----:B------:R-:W-:Y:S01]  /*1420*/  FADD R19, R19, R28 ;  /* 0x0000001c13137221 */ /* 0x000fe20000000000 */
[----:B--2---:R-:W-:-:S05]  /*1430*/  SEL R8, R8, RZ, P1 ;  /* 0x000000ff08087207 */ /* 0x004fca0000800000 */
[----:B------:R-:W-:Y:S01]  /*1440*/  FADD R17, R17, R8 ;  /* 0x0000000811117221 */ /* 0x000fe20000000000 */
[----:B------:R-:W-:Y:S02]  /*1450*/  VIADD R8, R24, 0x3d ;  /* 0x0000003d18087836 */ /* 0x000fe40000000000 */
[----:B------:R-:W-:Y:S02]  /*1460*/  @!P0 IMAD.MOV R8, RZ, RZ, R24 ;  /* 0x000000ffff088224 */ /* 0x000fe400078e0218 */
[----:B------:R-:W-:-:S05]  /*1470*/  IMAD.HI R24, R23, 0x2aaaaaab, RZ ;  /* 0x2aaaaaab17187827 */ /* 0x000fca00078e02ff */
[----:B------:R-:W-:-:S04]  /*1480*/  SHF.R.U32.HI R25, RZ, 0x1f, R24 ;  /* 0x0000001fff197819 */ /* 0x000fc80000011618 */
[----:B------:R-:W-:Y:S02]  /*1490*/  LEA.HI.SX32 R25, R24, R25, 0x1b ;  /* 0x0000001918197211 */ /* 0x000fe400078fdaff */
[----:B------:R-:W-:-:S03]  /*14a0*/  ISETP.GT.AND P0, PT, R2, 0x1, PT ;  /* 0x000000010200780c */ /* 0x000fc60003f04270 */
[----:B------:R-:W-:Y:S02]  /*14b0*/  IMAD R25, R20, -0x3d, R25 ;  /* 0xffffffc314197824 */ /* 0x000fe400078e0219 */
[----:B------:R-:W-:Y:S02]  /*14c0*/  VIADD R20, R2, 0xffffffff ;  /* 0xffffffff02147836 */ /* 0x000fe40000000000 */
[C---:B------:R-:W-:Y:S01]  /*14d0*/  VIADD R2, R25.reuse, 0xffffffff ;  /* 0xffffffff19027836 */ /* 0x040fe20000000000 */
[----:B------:R-:W-:Y:S02]  /*14e0*/  ISETP.GT.AND P3, PT, R25, 0x1, PT ;  /* 0x000000011900780c */ /* 0x000fe40003f64270 */
[----:B------:R-:W-:Y:S02]  /*14f0*/  SEL R20, R20, RZ, P0 ;  /* 0x000000ff14147207 */ /* 0x000fe40000000000 */
[C---:B------:R-:W-:Y:S01]  /*1500*/  ISETP.GT.AND P0, PT, R3.reuse, 0x1, PT ;  /* 0x000000010300780c */ /* 0x040fe20003f04270 */
[----:B------:R-:W-:Y:S01]  /*1510*/  VIADD R3, R3, 0xffffffff ;  /* 0xffffffff03037836 */ /* 0x000fe20000000000 */
[----:B------:R-:W-:Y:S01]  /*1520*/  SEL R2, R2, RZ, P3 ;  /* 0x000000ff02027207 */ /* 0x000fe20001800000 */
[----:B------:R-:W-:-:S02]  /*1530*/  IMAD R20, R20, R21, RZ ;  /* 0x0000001514147224 */ /* 0x000fc400078e02ff */
[----:B------:R-:W-:Y:S01]  /*1540*/  IMAD R21, R21, R18, RZ ;  /* 0x0000001215157224 */ /* 0x000fe200078e02ff */
[----:B------:R-:W-:-:S03]  /*1550*/  SEL R3, R3, RZ, P0 ;  /* 0x000000ff03037207 */ /* 0x000fc60000000000 */
[-C--:B------:R-:W-:Y:S02]  /*1560*/  IMAD R2, R2, R7.reuse, R21 ;  /* 0x0000000702027224 */ /* 0x080fe400078e0215 */
[----:B------:R-:W-:Y:S02]  /*1570*/  IMAD R7, R18, R7, R20 ;  /* 0x0000000712077224 */ /* 0x000fe400078e0214 */
[----:B------:R-:W-:Y:S02]  /*1580*/  IMAD R18, R0, R27, RZ ;  /* 0x0000001b00127224 */ /* 0x000fe400078e02ff */
[----:B------:R-:W-:Y:S02]  /*1590*/  IMAD R0, R3, R0, RZ ;  /* 0x0000000003007224 */ /* 0x000fe400078e02ff */
[----:B------:R-:W-:Y:S02]  /*15a0*/  IMAD.IADD R2, R7, 0x1, -R2 ;  /* 0x0000000107027824 */ /* 0x000fe400078e0a02 */
[----:B------:R-:W-:-:S02]  /*15b0*/  IMAD R18, R3, R8, R18 ;  /* 0x0000000803127224 */ /* 0x000fc400078e0212 */
[----:B------:R-:W-:Y:S01]  /*15c0*/  IMAD R27, R27, R8, R0 ;  /* 0x000000081b1b7224 */ /* 0x000fe200078e0200 */
[----:B------:R-:W-:Y:S02]  /*15d0*/  I2FP.F32.S32 R8, R2 ;  /* 0x0000000200087245 */ /* 0x000fe40000201400 */
[----:B------:R-:W-:Y:S01]  /*15e0*/  SEL R9, R9, RZ, P1 ;  /* 0x000000ff09097207 */ /* 0x000fe20000800000 */
[----:B------:R-:W-:Y:S01]  /*15f0*/  IMAD.IADD R18, R27, 0x1, -R18 ;  /* 0x000000011b127824 */ /* 0x000fe200078e0a12 */
[C---:B------:R-:W-:Y:S01]  /*1600*/  FSETP.GT.AND P3, PT, |R8|.reuse, 8.50705917302346158658e+37, PT ;  /* 0x7e8000000800780b */ /* 0x040fe20003f64200 */
[----:B------:R-:W1:Y:S03]  /*1610*/  LDC.64 R2, c[0x0][0x218] ;  /* 0x00008600ff027b82 */ /* 0x000e660000000a00 */
[----:B------:R-:W-:Y:S02]  /*1620*/  I2FP.F32.S32 R0, R18 ;  /* 0x0000001200007245 */ /* 0x000fe40000201400 */
[----:B------:R-:W-:-:S02]  /*1630*/  FSETP.GEU.AND P2, PT, |R8|, 1.175494350822287508e-38, PT ;  /* 0x008000000800780b */ /* 0x000fc40003f4e200 */
[----:B------:R-:W-:Y:S02]  /*1640*/  FSETP.GT.AND P0, PT, |R0|, 8.50705917302346158658e+37, PT ;  /* 0x7e8000000000780b */ /* 0x000fe40003f04200 */
[----:B------:R-:W-:Y:S02]  /*1650*/  SEL R7, R10, RZ, P1 ;  /* 0x000000ff0a077207 */ /* 0x000fe40000800000 */
[----:B------:R-:W-:Y:S02]  /*1660*/  SEL R11, R11, RZ, P1 ;  /* 0x000000ff0b0b7207 */ /* 0x000fe40000800000 */
[----:B------:R-:W-:Y:S01]  /*1670*/  FSETP.GEU.AND P1, PT, |R0|, 1.175494350822287508e-38, PT ;  /* 0x008000000000780b */ /* 0x000fe20003f2e200 */
[----:B------:R-:W-:-:S04]  /*1680*/  @P3 FMUL R8, R8, 0.25 ;  /* 0x3e80000008083820 */ /* 0x000fc80000400000 */
[----:B------:R-:W-:Y:S02]  /*1690*/  @!P2 FMUL R8, R8, 16777216 ;  /* 0x4b8000000808a820 */ /* 0x000fe40000400000 */
[----:B------:R-:W-:Y:S02]  /*16a0*/  @P0 FMUL R0, R0, 0.25 ;  /* 0x3e80000000000820 */ /* 0x000fe40000400000 */
[----:B------:R-:W2:Y:S01]  /*16b0*/  MUFU.RCP R18, R8 ;  /* 0x0000000800127308 */ /* 0x000ea20000001000 */
[----:B------:R-:W-:Y:S01]  /*16c0*/  FADD R4, R4, R7 ;  /* 0x0000000704047221 */ /* 0x000fe20000000000 */
[----:B------:R-:W-:Y:S02]  /*16d0*/  FADD R9, R26, R9 ;  /* 0x000000091a097221 */ /* 0x000fe40000000000 */
[----:B------:R-:W-:Y:S01]  /*16e0*/  @!P1 FMUL R0, R0, 16777216 ;  /* 0x4b80000000009820 */ /* 0x000fe20000400000 */
[----:B------:R-:W-:Y:S01]  /*16f0*/  FADD R11, R16, R11 ;  /* 0x0000000b100b7221 */ /* 0x000fe20000000000 */
[----:B----4-:R-:W-:-:S02]  /*1700*/  SEL R7, R12, RZ, P4 ;  /* 0x000000ff0c077207 */ /* 0x010fc40002000000 */
[----:B------:R-:W-:Y:S02]  /*1710*/  SEL R12, R13, RZ, P4 ;  /* 0x000000ff0d0c7207 */ /* 0x000fe40002000000 */
[----:B------:R-:W-:Y:S01]  /*1720*/  SEL R13, R14, RZ, P4 ;  /* 0x000000ff0e0d7207 */ /* 0x000fe20002000000 */
[----:B------:R-:W3:Y:S01]  /*1730*/  MUFU.RCP R0, R0 ;  /* 0x0000000000007308 */ /* 0x000ee20000001000 */
[----:B------:R-:W-:Y:S01]  /*1740*/  SEL R14, R15, RZ, P4 ;  /* 0x000000ff0f0e7207 */ /* 0x000fe20002000000 */
[----:B------:R-:W-:Y:S01]  /*1750*/  @P3 FMUL R17, R17, 0.25 ;  /* 0x3e80000011113820 */ /* 0x000fe20000400000 */
[----:B------:R-:W-:Y:S01]  /*1760*/  @P3 FMUL R9, R9, 0.25 ;  /* 0x3e80000009093820 */ /* 0x000fe20000400000 */
[----:B------:R-:W-:Y:S01]  /*1770*/  @P3 FMUL R4, R4, 0.25 ;  /* 0x3e80000004043820 */ /* 0x000fe20000400000 */
[----:B------:R-:W-:Y:S01]  /*1780*/  @P3 FMUL R11, R11, 0.25 ;  /* 0x3e8000000b0b3820 */ /* 0x000fe20000400000 */
[----:B------:R-:W-:Y:S01]  /*1790*/  FADD R7, R22, R7 ;  /* 0x0000000716077221 */ /* 0x000fe20000000000 */
[----:B------:R-:W-:Y:S01]  /*17a0*/  @!P2 FMUL R17, R17, 16777216 ;  /* 0x4b8000001111a820 */ /* 0x000fe20000400000 */
[----:B------:R-:W-:Y:S01]  /*17b0*/  @!P2 FMUL R9, R9, 16777216 ;  /* 0x4b8000000909a820 */ /* 0x000fe20000400000 */
[----:B------:R-:W-:Y:S01]  /*17c0*/  @!P2 FMUL R4, R4, 16777216 ;  /* 0x4b8000000404a820 */ /* 0x000fe20000400000 */
[----:B------:R-:W-:Y:S01]  /*17d0*/  @!P2 FMUL R11, R11, 16777216 ;  /* 0x4b8000000b0ba820 */ /* 0x000fe20000400000 */
[----:B------:R-:W-:Y:S01]  /*17e0*/  FADD R5, R5, R12 ;  /* 0x0000000c05057221 */ /* 0x000fe20000000000 */
[----:B------:R-:W-:Y:S01]  /*17f0*/  FADD R6, R6, R13 ;  /* 0x0000000d06067221 */ /* 0x000fe20000000000 */
[----:B------:R-:W-:Y:S01]  /*1800*/  FADD R14, R19, R14 ;  /* 0x0000000e130e7221 */ /* 0x000fe20000000000 */
[----:B------:R-:W-:Y:S01]  /*1810*/  @P0 FMUL R7, R7, 0.25 ;  /* 0x3e80000007070820 */ /* 0x000fe20000400000 */
[----:B-1----:R-:W-:-:S04]  /*1820*/  IMAD.WIDE R2, R23, 0x4, R2 ;  /* 0x0000000417027825 */ /* 0x002fc800078e0202 */
[C---:B--2---:R-:W-:Y:S01]  /*1830*/  FMUL R8, R18.reuse, R17 ;  /* 0x0000001112087220 */ /* 0x044fe20000400000 */
[C---:B------:R-:W-:Y:S01]  /*1840*/  FMUL R9, R18.reuse, R9 ;  /* 0x0000000912097220 */ /* 0x040fe20000400000 */
[C---:B------:R-:W-:Y:S01]  /*1850*/  FMUL R10, R18.reuse, R4 ;  /* 0x00000004120a7220 */ /* 0x040fe20000400000 */
[----:B------:R-:W-:Y:S01]  /*1860*/  FMUL R11, R18, R11 ;  /* 0x0000000b120b7220 */ /* 0x000fe20000400000 */
[----:B------:R-:W-:Y:S01]  /*1870*/  @P0 FMUL R5, R5, 0.25 ;  /* 0x3e80000005050820 */ /* 0x000fe20000400000 */
[----:B------:R-:W-:Y:S01]  /*1880*/  @P0 FMUL R6, R6, 0.25 ;  /* 0x3e80000006060820 */ /* 0x000fe20000400000 */
[----:B------:R-:W-:Y:S01]  /*1890*/  @P0 FMUL R14, R14, 0.25 ;  /* 0x3e8000000e0e0820 */ /* 0x000fe20000400000 */
[----:B------:R-:W-:Y:S01]  /*18a0*/  @!P1 FMUL R7, R7, 16777216 ;  /* 0x4b80000007079820 */ /* 0x000fe20000400000 */
[----:B------:R-:W-:Y:S01]  /*18b0*/  @!P1 FMUL R5, R5, 16777216 ;  /* 0x4b80000005059820 */ /* 0x000fe20000400000 */
[----:B------:R-:W-:Y:S01]  /*18c0*/  @!P1 FMUL R6, R6, 16777216 ;  /* 0x4b80000006069820 */ /* 0x000fe20000400000 */
[----:B------:R-:W-:Y:S01]  /*18d0*/  @!P1 FMUL R14, R14, 16777216 ;  /* 0x4b8000000e0e9820 */ /* 0x000fe20000400000 */
[----:B------:R1:W-:Y:S01]  /*18e0*/  @!P6 STG.E.128 desc[UR4][R2.64], R8 ;  /* 0x000000080200e986 */ /* 0x0003e2000c101d04 */
[C---:B---3--:R-:W-:Y:S01]  /*18f0*/  FMUL R4, R0.reuse, R7 ;  /* 0x0000000700047220 */ /* 0x048fe20000400000 */
[C---:B------:R-:W-:Y:S01]  /*1900*/  FMUL R5, R0.reuse, R5 ;  /* 0x0000000500057220 */ /* 0x040fe20000400000 */
[C---:B------:R-:W-:Y:S01]  /*1910*/  FMUL R6, R0.reuse, R6 ;  /* 0x0000000600067220 */ /* 0x040fe20000400000 */
[----:B------:R-:W-:Y:S01]  /*1920*/  FMUL R7, R0, R14 ;  /* 0x0000000e00077220 */ /* 0x000fe20000400000 */
[----:B------:R-:W-:Y:S06]  /*1930*/  @P5 EXIT ;  /* 0x000000000000594d */ /* 0x000fec0003800000 */
[----:B------:R-:W-:Y:S01]  /*1940*/  STG.E.128 desc[UR4][R2.64+0x800], R4 ;  /* 0x0008000402007986 */ /* 0x000fe2000c101d04 */
[----:B------:R-:W-:Y:S05]  /*1950*/  EXIT ;  /* 0x000000000000794d */ /* 0x000fea0003800000 */
.L_x_0:
[----:B------:R-:W-:-:S00]  /*1960*/  BRA `(.L_x_0) ;  /* 0xfffffffc00fc7947 */ /* 0x000fc0000383ffff */
[----:B------:R-:W-:-:S00]  /*1970*/  NOP ;  /* 0x0000000000007918 */ /* 0x000fc00000000000 */
        /* <DEDUP_REMOVED lines=8> */
.L_x_1:


//--------------------- .nv.constant0.triton_poi_fused_avg_pool2d_29 --------------------------
	.section	.nv.constant0.triton_poi_fused_avg_pool2d_29,"a",@progbits
	.sectionflags	@""
	.align	4
.nv.constant0.triton_poi_fused_avg_pool2d_29:
	.zero		548
